//
// Generated by NVIDIA NVVM Compiler
//
// Compiler Build ID: CL-36424714
// Cuda compilation tools, release 13.0, V13.0.88
// Based on NVVM 20.0.0
//

.version 9.0
.target sm_100
.address_size 64

	// .globl	_Z10ATAkernel1PdS_
// _ZZ10ATAkernel2PdS_E4mat1 has been demoted
// _ZZ10ATAkernel2PdS_E4mat2 has been demoted
// _ZZ10ATAkernel3PdS_E4mat1 has been demoted
// _ZZ10ATAkernel3PdS_E4mat2 has been demoted

.visible .entry _Z10ATAkernel1PdS_(
	.param .u64 .ptr .align 1 _Z10ATAkernel1PdS__param_0,
	.param .u64 .ptr .align 1 _Z10ATAkernel1PdS__param_1
)
{
	.reg .pred 	%p<2>;
	.reg .b32 	%r<18>;
	.reg .b64 	%rd<18>;
	.reg .b64 	%fd<52>;

	ld.param.u64 	%rd6, [_Z10ATAkernel1PdS__param_0];
	ld.param.u64 	%rd5, [_Z10ATAkernel1PdS__param_1];
	cvta.to.global.u64 	%rd7, %rd6;
	mov.u32 	%r8, %ctaid.y;
	mov.u32 	%r9, %ntid.y;
	mov.u32 	%r10, %tid.y;
	mad.lo.s32 	%r1, %r8, %r9, %r10;
	mov.u32 	%r11, %ctaid.x;
	mov.u32 	%r12, %ntid.x;
	mov.u32 	%r13, %tid.x;
	mad.lo.s32 	%r2, %r11, %r12, %r13;
	mul.wide.u32 	%rd8, %r9, %r8;
	cvt.u64.u32 	%rd9, %r10;
	add.s64 	%rd10, %rd8, %rd9;
	shl.b64 	%rd11, %rd10, 3;
	add.s64 	%rd2, %rd7, 262144;
	add.s64 	%rd17, %rd2, %rd11;
	mov.f64 	%fd51, 0d0000000000000000;
	mov.b32 	%r17, 0;
	mov.u32 	%r16, %r2;
$L__BB0_1:
	mul.wide.s32 	%rd12, %r16, 8;
	add.s64 	%rd13, %rd2, %rd12;
	ld.global.f64 	%fd4, [%rd17+-262144];
	ld.global.f64 	%fd5, [%rd13+-262144];
	fma.rn.f64 	%fd6, %fd4, %fd5, %fd51;
	ld.global.f64 	%fd7, [%rd17+-229376];
	ld.global.f64 	%fd8, [%rd13+-229376];
	fma.rn.f64 	%fd9, %fd7, %fd8, %fd6;
	ld.global.f64 	%fd10, [%rd17+-196608];
	ld.global.f64 	%fd11, [%rd13+-196608];
	fma.rn.f64 	%fd12, %fd10, %fd11, %fd9;
	ld.global.f64 	%fd13, [%rd17+-163840];
	ld.global.f64 	%fd14, [%rd13+-163840];
	fma.rn.f64 	%fd15, %fd13, %fd14, %fd12;
	ld.global.f64 	%fd16, [%rd17+-131072];
	ld.global.f64 	%fd17, [%rd13+-131072];
	fma.rn.f64 	%fd18, %fd16, %fd17, %fd15;
	ld.global.f64 	%fd19, [%rd17+-98304];
	ld.global.f64 	%fd20, [%rd13+-98304];
	fma.rn.f64 	%fd21, %fd19, %fd20, %fd18;
	ld.global.f64 	%fd22, [%rd17+-65536];
	ld.global.f64 	%fd23, [%rd13+-65536];
	fma.rn.f64 	%fd24, %fd22, %fd23, %fd21;
	ld.global.f64 	%fd25, [%rd17+-32768];
	ld.global.f64 	%fd26, [%rd13+-32768];
	fma.rn.f64 	%fd27, %fd25, %fd26, %fd24;
	ld.global.f64 	%fd28, [%rd17];
	ld.global.f64 	%fd29, [%rd13];
	fma.rn.f64 	%fd30, %fd28, %fd29, %fd27;
	ld.global.f64 	%fd31, [%rd17+32768];
	ld.global.f64 	%fd32, [%rd13+32768];
	fma.rn.f64 	%fd33, %fd31, %fd32, %fd30;
	ld.global.f64 	%fd34, [%rd17+65536];
	ld.global.f64 	%fd35, [%rd13+65536];
	fma.rn.f64 	%fd36, %fd34, %fd35, %fd33;
	ld.global.f64 	%fd37, [%rd17+98304];
	ld.global.f64 	%fd38, [%rd13+98304];
	fma.rn.f64 	%fd39, %fd37, %fd38, %fd36;
	ld.global.f64 	%fd40, [%rd17+131072];
	ld.global.f64 	%fd41, [%rd13+131072];
	fma.rn.f64 	%fd42, %fd40, %fd41, %fd39;
	ld.global.f64 	%fd43, [%rd17+163840];
	ld.global.f64 	%fd44, [%rd13+163840];
	fma.rn.f64 	%fd45, %fd43, %fd44, %fd42;
	ld.global.f64 	%fd46, [%rd17+196608];
	ld.global.f64 	%fd47, [%rd13+196608];
	fma.rn.f64 	%fd48, %fd46, %fd47, %fd45;
	ld.global.f64 	%fd49, [%rd17+229376];
	ld.global.f64 	%fd50, [%rd13+229376];
	fma.rn.f64 	%fd51, %fd49, %fd50, %fd48;
	add.s32 	%r17, %r17, 16;
	add.s64 	%rd17, %rd17, 524288;
	add.s32 	%r16, %r16, 65536;
	setp.ne.s32 	%p1, %r17, 4096;
	@%p1 bra 	$L__BB0_1;
	cvta.to.global.u64 	%rd14, %rd5;
	shl.b32 	%r14, %r1, 12;
	add.s32 	%r15, %r14, %r2;
	mul.wide.s32 	%rd15, %r15, 8;
	add.s64 	%rd16, %rd14, %rd15;
	st.global.f64 	[%rd16], %fd51;
	ret;

}
	// .globl	_Z10ATAkernel2PdS_
.visible .entry _Z10ATAkernel2PdS_(
	.param .u64 .ptr .align 1 _Z10ATAkernel2PdS__param_0,
	.param .u64 .ptr .align 1 _Z10ATAkernel2PdS__param_1
)
{
	.reg .pred 	%p<2>;
	.reg .b32 	%r<39>;
	.reg .b64 	%rd<22>;
	.reg .b64 	%fd<104>;
	// demoted variable
	.shared .align 8 .b8 _ZZ10ATAkernel2PdS_E4mat1[2048];
	// demoted variable
	.shared .align 8 .b8 _ZZ10ATAkernel2PdS_E4mat2[2048];
	ld.param.u64 	%rd9, [_Z10ATAkernel2PdS__param_0];
	cvta.to.global.u64 	%rd1, %rd9;
	mov.u32 	%r8, %ctaid.y;
	mov.u32 	%r9, %tid.y;
	mov.u32 	%r10, %ctaid.x;
	mov.u32 	%r11, %ntid.x;
	mov.u32 	%r12, %tid.x;
	mad.lo.s32 	%r1, %r10, %r11, %r12;
	shl.b32 	%r13, %r8, 4;
	shl.b32 	%r14, %r10, 4;
	shl.b32 	%r15, %r9, 12;
	or.b32  	%r16, %r12, %r15;
	add.s32 	%r37, %r16, %r14;
	add.s32 	%r17, %r16, %r13;
	add.s32 	%r18, %r17, 65536;
	mul.wide.u32 	%rd10, %r18, 8;
	add.s64 	%rd21, %rd1, %rd10;
	mul.wide.u32 	%rd11, %r17, 8;
	add.s64 	%rd20, %rd1, %rd11;
	mov.f64 	%fd103, 0d0000000000000000;
	mov.b32 	%r38, 65536;
$L__BB1_1:
	ld.global.f64 	%fd4, [%rd20];
	shl.b32 	%r20, %r9, 7;
	mov.u32 	%r21, _ZZ10ATAkernel2PdS_E4mat1;
	add.s32 	%r22, %r21, %r20;
	shl.b32 	%r24, %r12, 3;
	add.s32 	%r25, %r22, %r24;
	st.shared.f64 	[%r25], %fd4;
	add.s32 	%r26, %r37, 65536;
	mul.wide.u32 	%rd12, %r37, 8;
	add.s64 	%rd13, %rd1, %rd12;
	ld.global.f64 	%fd5, [%rd13];
	mov.u32 	%r27, _ZZ10ATAkernel2PdS_E4mat2;
	add.s32 	%r28, %r27, %r24;
	add.s32 	%r29, %r28, %r20;
	st.shared.f64 	[%r29], %fd5;
	bar.sync 	0;
	mad.lo.s32 	%r30, %r9, -120, %r22;
	ld.shared.f64 	%fd6, [%r30];
	ld.shared.f64 	%fd7, [%r28];
	fma.rn.f64 	%fd8, %fd6, %fd7, %fd103;
	ld.shared.f64 	%fd9, [%r30+128];
	ld.shared.f64 	%fd10, [%r28+128];
	fma.rn.f64 	%fd11, %fd9, %fd10, %fd8;
	ld.shared.f64 	%fd12, [%r30+256];
	ld.shared.f64 	%fd13, [%r28+256];
	fma.rn.f64 	%fd14, %fd12, %fd13, %fd11;
	ld.shared.f64 	%fd15, [%r30+384];
	ld.shared.f64 	%fd16, [%r28+384];
	fma.rn.f64 	%fd17, %fd15, %fd16, %fd14;
	ld.shared.f64 	%fd18, [%r30+512];
	ld.shared.f64 	%fd19, [%r28+512];
	fma.rn.f64 	%fd20, %fd18, %fd19, %fd17;
	ld.shared.f64 	%fd21, [%r30+640];
	ld.shared.f64 	%fd22, [%r28+640];
	fma.rn.f64 	%fd23, %fd21, %fd22, %fd20;
	ld.shared.f64 	%fd24, [%r30+768];
	ld.shared.f64 	%fd25, [%r28+768];
	fma.rn.f64 	%fd26, %fd24, %fd25, %fd23;
	ld.shared.f64 	%fd27, [%r30+896];
	ld.shared.f64 	%fd28, [%r28+896];
	fma.rn.f64 	%fd29, %fd27, %fd28, %fd26;
	ld.shared.f64 	%fd30, [%r30+1024];
	ld.shared.f64 	%fd31, [%r28+1024];
	fma.rn.f64 	%fd32, %fd30, %fd31, %fd29;
	ld.shared.f64 	%fd33, [%r30+1152];
	ld.shared.f64 	%fd34, [%r28+1152];
	fma.rn.f64 	%fd35, %fd33, %fd34, %fd32;
	ld.shared.f64 	%fd36, [%r30+1280];
	ld.shared.f64 	%fd37, [%r28+1280];
	fma.rn.f64 	%fd38, %fd36, %fd37, %fd35;
	ld.shared.f64 	%fd39, [%r30+1408];
	ld.shared.f64 	%fd40, [%r28+1408];
	fma.rn.f64 	%fd41, %fd39, %fd40, %fd38;
	ld.shared.f64 	%fd42, [%r30+1536];
	ld.shared.f64 	%fd43, [%r28+1536];
	fma.rn.f64 	%fd44, %fd42, %fd43, %fd41;
	ld.shared.f64 	%fd45, [%r30+1664];
	ld.shared.f64 	%fd46, [%r28+1664];
	fma.rn.f64 	%fd47, %fd45, %fd46, %fd44;
	ld.shared.f64 	%fd48, [%r30+1792];
	ld.shared.f64 	%fd49, [%r28+1792];
	fma.rn.f64 	%fd50, %fd48, %fd49, %fd47;
	ld.shared.f64 	%fd51, [%r30+1920];
	ld.shared.f64 	%fd52, [%r28+1920];
	fma.rn.f64 	%fd53, %fd51, %fd52, %fd50;
	bar.sync 	0;
	ld.global.f64 	%fd54, [%rd21];
	st.shared.f64 	[%r25], %fd54;
	mul.wide.u32 	%rd14, %r26, 8;
	add.s64 	%rd15, %rd1, %rd14;
	ld.global.f64 	%fd55, [%rd15];
	st.shared.f64 	[%r29], %fd55;
	bar.sync 	0;
	ld.shared.f64 	%fd56, [%r30];
	ld.shared.f64 	%fd57, [%r28];
	fma.rn.f64 	%fd58, %fd56, %fd57, %fd53;
	ld.shared.f64 	%fd59, [%r30+128];
	ld.shared.f64 	%fd60, [%r28+128];
	fma.rn.f64 	%fd61, %fd59, %fd60, %fd58;
	ld.shared.f64 	%fd62, [%r30+256];
	ld.shared.f64 	%fd63, [%r28+256];
	fma.rn.f64 	%fd64, %fd62, %fd63, %fd61;
	ld.shared.f64 	%fd65, [%r30+384];
	ld.shared.f64 	%fd66, [%r28+384];
	fma.rn.f64 	%fd67, %fd65, %fd66, %fd64;
	ld.shared.f64 	%fd68, [%r30+512];
	ld.shared.f64 	%fd69, [%r28+512];
	fma.rn.f64 	%fd70, %fd68, %fd69, %fd67;
	ld.shared.f64 	%fd71, [%r30+640];
	ld.shared.f64 	%fd72, [%r28+640];
	fma.rn.f64 	%fd73, %fd71, %fd72, %fd70;
	ld.shared.f64 	%fd74, [%r30+768];
	ld.shared.f64 	%fd75, [%r28+768];
	fma.rn.f64 	%fd76, %fd74, %fd75, %fd73;
	ld.shared.f64 	%fd77, [%r30+896];
	ld.shared.f64 	%fd78, [%r28+896];
	fma.rn.f64 	%fd79, %fd77, %fd78, %fd76;
	ld.shared.f64 	%fd80, [%r30+1024];
	ld.shared.f64 	%fd81, [%r28+1024];
	fma.rn.f64 	%fd82, %fd80, %fd81, %fd79;
	ld.shared.f64 	%fd83, [%r30+1152];
	ld.shared.f64 	%fd84, [%r28+1152];
	fma.rn.f64 	%fd85, %fd83, %fd84, %fd82;
	ld.shared.f64 	%fd86, [%r30+1280];
	ld.shared.f64 	%fd87, [%r28+1280];
	fma.rn.f64 	%fd88, %fd86, %fd87, %fd85;
	ld.shared.f64 	%fd89, [%r30+1408];
	ld.shared.f64 	%fd90, [%r28+1408];
	fma.rn.f64 	%fd91, %fd89, %fd90, %fd88;
	ld.shared.f64 	%fd92, [%r30+1536];
	ld.shared.f64 	%fd93, [%r28+1536];
	fma.rn.f64 	%fd94, %fd92, %fd93, %fd91;
	ld.shared.f64 	%fd95, [%r30+1664];
	ld.shared.f64 	%fd96, [%r28+1664];
	fma.rn.f64 	%fd97, %fd95, %fd96, %fd94;
	ld.shared.f64 	%fd98, [%r30+1792];
	ld.shared.f64 	%fd99, [%r28+1792];
	fma.rn.f64 	%fd100, %fd98, %fd99, %fd97;
	ld.shared.f64 	%fd101, [%r30+1920];
	ld.shared.f64 	%fd102, [%r28+1920];
	fma.rn.f64 	%fd103, %fd101, %fd102, %fd100;
	bar.sync 	0;
	add.s32 	%r38, %r38, 131072;
	add.s32 	%r37, %r37, 131072;
	add.s64 	%rd21, %rd21, 1048576;
	add.s64 	%rd20, %rd20, 1048576;
	setp.ne.s32 	%p1, %r38, 16842752;
	@%p1 bra 	$L__BB1_1;
	ld.param.u64 	%rd19, [_Z10ATAkernel2PdS__param_1];
	cvta.to.global.u64 	%rd16, %rd19;
	mov.u32 	%r32, %ntid.y;
	mad.lo.s32 	%r34, %r8, %r32, %r9;
	shl.b32 	%r35, %r34, 12;
	add.s32 	%r36, %r35, %r1;
	mul.wide.s32 	%rd17, %r36, 8;
	add.s64 	%rd18, %rd16, %rd17;
	st.global.f64 	[%rd18], %fd103;
	ret;

}
	// .globl	_Z10ATAkernel3PdS_
.visible .entry _Z10ATAkernel3PdS_(
	.param .u64 .ptr .align 1 _Z10ATAkernel3PdS__param_0,
	.param .u64 .ptr .align 1 _Z10ATAkernel3PdS__param_1
)
{
	.reg .pred 	%p<2>;
	.reg .b32 	%r<39>;
	.reg .b64 	%rd<22>;
	.reg .b64 	%fd<104>;
	// demoted variable
	.shared .align 8 .b8 _ZZ10ATAkernel3PdS_E4mat1[2048];
	// demoted variable
	.shared .align 8 .b8 _ZZ10ATAkernel3PdS_E4mat2[2048];
	ld.param.u64 	%rd9, [_Z10ATAkernel3PdS__param_0];
	cvta.to.global.u64 	%rd1, %rd9;
	mov.u32 	%r8, %ctaid.y;
	mov.u32 	%r9, %tid.y;
	mov.u32 	%r10, %ctaid.x;
	mov.u32 	%r11, %ntid.x;
	mov.u32 	%r12, %tid.x;
	mad.lo.s32 	%r1, %r10, %r11, %r12;
	shl.b32 	%r13, %r8, 4;
	shl.b32 	%r14, %r10, 4;
	shl.b32 	%r15, %r9, 12;
	or.b32  	%r16, %r12, %r15;
	add.s32 	%r37, %r16, %r14;
	add.s32 	%r17, %r16, %r13;
	add.s32 	%r18, %r17, 65536;
	mul.wide.u32 	%rd10, %r18, 8;
	add.s64 	%rd21, %rd1, %rd10;
	mul.wide.u32 	%rd11, %r17, 8;
	add.s64 	%rd20, %rd1, %rd11;
	mov.f64 	%fd103, 0d0000000000000000;
	mov.b32 	%r38, 65536;
$L__BB2_1:
	ld.global.f64 	%fd4, [%rd20];
	shl.b32 	%r20, %r9, 7;
	mov.u32 	%r21, _ZZ10ATAkernel3PdS_E4mat1;
	add.s32 	%r22, %r21, %r20;
	shl.b32 	%r24, %r12, 3;
	add.s32 	%r25, %r22, %r24;
	st.shared.f64 	[%r25], %fd4;
	add.s32 	%r26, %r37, 65536;
	mul.wide.u32 	%rd12, %r37, 8;
	add.s64 	%rd13, %rd1, %rd12;
	ld.global.f64 	%fd5, [%rd13];
	mov.u32 	%r27, _ZZ10ATAkernel3PdS_E4mat2;
	add.s32 	%r28, %r27, %r24;
	add.s32 	%r29, %r28, %r20;
	st.shared.f64 	[%r29], %fd5;
	bar.sync 	0;
	mad.lo.s32 	%r30, %r9, -120, %r22;
	ld.shared.f64 	%fd6, [%r30];
	ld.shared.f64 	%fd7, [%r28];
	fma.rn.f64 	%fd8, %fd6, %fd7, %fd103;
	ld.shared.f64 	%fd9, [%r30+128];
	ld.shared.f64 	%fd10, [%r28+128];
	fma.rn.f64 	%fd11, %fd9, %fd10, %fd8;
	ld.shared.f64 	%fd12, [%r30+256];
	ld.shared.f64 	%fd13, [%r28+256];
	fma.rn.f64 	%fd14, %fd12, %fd13, %fd11;
	ld.shared.f64 	%fd15, [%r30+384];
	ld.shared.f64 	%fd16, [%r28+384];
	fma.rn.f64 	%fd17, %fd15, %fd16, %fd14;
	ld.shared.f64 	%fd18, [%r30+512];
	ld.shared.f64 	%fd19, [%r28+512];
	fma.rn.f64 	%fd20, %fd18, %fd19, %fd17;
	ld.shared.f64 	%fd21, [%r30+640];
	ld.shared.f64 	%fd22, [%r28+640];
	fma.rn.f64 	%fd23, %fd21, %fd22, %fd20;
	ld.shared.f64 	%fd24, [%r30+768];
	ld.shared.f64 	%fd25, [%r28+768];
	fma.rn.f64 	%fd26, %fd24, %fd25, %fd23;
	ld.shared.f64 	%fd27, [%r30+896];
	ld.shared.f64 	%fd28, [%r28+896];
	fma.rn.f64 	%fd29, %fd27, %fd28, %fd26;
	ld.shared.f64 	%fd30, [%r30+1024];
	ld.shared.f64 	%fd31, [%r28+1024];
	fma.rn.f64 	%fd32, %fd30, %fd31, %fd29;
	ld.shared.f64 	%fd33, [%r30+1152];
	ld.shared.f64 	%fd34, [%r28+1152];
	fma.rn.f64 	%fd35, %fd33, %fd34, %fd32;
	ld.shared.f64 	%fd36, [%r30+1280];
	ld.shared.f64 	%fd37, [%r28+1280];
	fma.rn.f64 	%fd38, %fd36, %fd37, %fd35;
	ld.shared.f64 	%fd39, [%r30+1408];
	ld.shared.f64 	%fd40, [%r28+1408];
	fma.rn.f64 	%fd41, %fd39, %fd40, %fd38;
	ld.shared.f64 	%fd42, [%r30+1536];
	ld.shared.f64 	%fd43, [%r28+1536];
	fma.rn.f64 	%fd44, %fd42, %fd43, %fd41;
	ld.shared.f64 	%fd45, [%r30+1664];
	ld.shared.f64 	%fd46, [%r28+1664];
	fma.rn.f64 	%fd47, %fd45, %fd46, %fd44;
	ld.shared.f64 	%fd48, [%r30+1792];
	ld.shared.f64 	%fd49, [%r28+1792];
	fma.rn.f64 	%fd50, %fd48, %fd49, %fd47;
	ld.shared.f64 	%fd51, [%r30+1920];
	ld.shared.f64 	%fd52, [%r28+1920];
	fma.rn.f64 	%fd53, %fd51, %fd52, %fd50;
	bar.sync 	0;
	ld.global.f64 	%fd54, [%rd21];
	st.shared.f64 	[%r25], %fd54;
	mul.wide.u32 	%rd14, %r26, 8;
	add.s64 	%rd15, %rd1, %rd14;
	ld.global.f64 	%fd55, [%rd15];
	st.shared.f64 	[%r29], %fd55;
	bar.sync 	0;
	ld.shared.f64 	%fd56, [%r30];
	ld.shared.f64 	%fd57, [%r28];
	fma.rn.f64 	%fd58, %fd56, %fd57, %fd53;
	ld.shared.f64 	%fd59, [%r30+128];
	ld.shared.f64 	%fd60, [%r28+128];
	fma.rn.f64 	%fd61, %fd59, %fd60, %fd58;
	ld.shared.f64 	%fd62, [%r30+256];
	ld.shared.f64 	%fd63, [%r28+256];
	fma.rn.f64 	%fd64, %fd62, %fd63, %fd61;
	ld.shared.f64 	%fd65, [%r30+384];
	ld.shared.f64 	%fd66, [%r28+384];
	fma.rn.f64 	%fd67, %fd65, %fd66, %fd64;
	ld.shared.f64 	%fd68, [%r30+512];
	ld.shared.f64 	%fd69, [%r28+512];
	fma.rn.f64 	%fd70, %fd68, %fd69, %fd67;
	ld.shared.f64 	%fd71, [%r30+640];
	ld.shared.f64 	%fd72, [%r28+640];
	fma.rn.f64 	%fd73, %fd71, %fd72, %fd70;
	ld.shared.f64 	%fd74, [%r30+768];
	ld.shared.f64 	%fd75, [%r28+768];
	fma.rn.f64 	%fd76, %fd74, %fd75, %fd73;
	ld.shared.f64 	%fd77, [%r30+896];
	ld.shared.f64 	%fd78, [%r28+896];
	fma.rn.f64 	%fd79, %fd77, %fd78, %fd76;
	ld.shared.f64 	%fd80, [%r30+1024];
	ld.shared.f64 	%fd81, [%r28+1024];
	fma.rn.f64 	%fd82, %fd80, %fd81, %fd79;
	ld.shared.f64 	%fd83, [%r30+1152];
	ld.shared.f64 	%fd84, [%r28+1152];
	fma.rn.f64 	%fd85, %fd83, %fd84, %fd82;
	ld.shared.f64 	%fd86, [%r30+1280];
	ld.shared.f64 	%fd87, [%r28+1280];
	fma.rn.f64 	%fd88, %fd86, %fd87, %fd85;
	ld.shared.f64 	%fd89, [%r30+1408];
	ld.shared.f64 	%fd90, [%r28+1408];
	fma.rn.f64 	%fd91, %fd89, %fd90, %fd88;
	ld.shared.f64 	%fd92, [%r30+1536];
	ld.shared.f64 	%fd93, [%r28+1536];
	fma.rn.f64 	%fd94, %fd92, %fd93, %fd91;
	ld.shared.f64 	%fd95, [%r30+1664];
	ld.shared.f64 	%fd96, [%r28+1664];
	fma.rn.f64 	%fd97, %fd95, %fd96, %fd94;
	ld.shared.f64 	%fd98, [%r30+1792];
	ld.shared.f64 	%fd99, [%r28+1792];
	fma.rn.f64 	%fd100, %fd98, %fd99, %fd97;
	ld.shared.f64 	%fd101, [%r30+1920];
	ld.shared.f64 	%fd102, [%r28+1920];
	fma.rn.f64 	%fd103, %fd101, %fd102, %fd100;
	bar.sync 	0;
	add.s32 	%r38, %r38, 131072;
	add.s32 	%r37, %r37, 131072;
	add.s64 	%rd21, %rd21, 1048576;
	add.s64 	%rd20, %rd20, 1048576;
	setp.ne.s32 	%p1, %r38, 16842752;
	@%p1 bra 	$L__BB2_1;
	ld.param.u64 	%rd19, [_Z10ATAkernel3PdS__param_1];
	cvta.to.global.u64 	%rd16, %rd19;
	mov.u32 	%r32, %ntid.y;
	mad.lo.s32 	%r34, %r8, %r32, %r9;
	shl.b32 	%r35, %r34, 12;
	add.s32 	%r36, %r35, %r1;
	mul.wide.s32 	%rd17, %r36, 8;
	add.s64 	%rd18, %rd16, %rd17;
	st.global.f64 	[%rd18], %fd103;
	ret;

}


// ===== COMPILED SASS (sm_100) =====

	.target	sm_100

	.elftype	@"ET_EXEC"


//--------------------- .note.nv.tkinfo           --------------------------
	.section	.note.nv.tkinfo,"",@"SHT_NOTE"
	.sectionflags	@"SHF_NOTE_NV_TKINFO"
	.tkinfo
        /*0018*/ 	.word	0x00000002
        /*0030*/ 	.string	""
        /*0030*/ 	.string	"ptxas"
        /*0030*/ 	.string	"Cuda compilation tools, release 13.0, V13.0.88"
        /*0030*/ 	.string	"Build cuda_13.0.r13.0/compiler.36424714_0"
        /*0030*/ 	.string	"-arch sm_100 -m 64 "



//--------------------- .note.nv.cuinfo           --------------------------
	.section	.note.nv.cuinfo,"",@"SHT_NOTE"
	.sectionflags	@"SHF_NOTE_NV_CUINFO"
        /*0018*/ 	.short	0x0002
        /*001a*/ 	.short	0x0064
        /*001c*/ 	.short	0x0082
	.zero		2


//--------------------- .nv.info                  --------------------------
	.section	.nv.info,"",@"SHT_CUDA_INFO"
	.align	4


	//----- nvinfo : EIATTR_REGCOUNT
	.align		4
        /*0000*/ 	.byte	0x04, 0x2f
        /*0002*/ 	.short	(.L_1 - .L_0)
	.align		4
.L_0:
        /*0004*/ 	.word	index@(_Z10ATAkernel1PdS_)
        /*0008*/ 	.word	0x0000001c


	//----- nvinfo : EIATTR_FRAME_SIZE
	.align		4
.L_1:
        /*000c*/ 	.byte	0x04, 0x11
        /*000e*/ 	.short	(.L_3 - .L_2)
	.align		4
.L_2:
        /*0010*/ 	.word	index@(_Z10ATAkernel1PdS_)
        /*0014*/ 	.word	0x00000000


	//----- nvinfo : EIATTR_REGCOUNT
	.align		4
.L_3:
        /*0018*/ 	.byte	0x04, 0x2f
        /*001a*/ 	.short	(.L_5 - .L_4)
	.align		4
.L_4:
        /*001c*/ 	.word	index@(_Z10ATAkernel2PdS_)
        /*0020*/ 	.word	0x0000001f


	//----- nvinfo : EIATTR_FRAME_SIZE
	.align		4
.L_5:
        /*0024*/ 	.byte	0x04, 0x11
        /*0026*/ 	.short	(.L_7 - .L_6)
	.align		4
.L_6:
        /*0028*/ 	.word	index@(_Z10ATAkernel2PdS_)
        /*002c*/ 	.word	0x00000000


	//----- nvinfo : EIATTR_REGCOUNT
	.align		4
.L_7:
        /*0030*/ 	.byte	0x04, 0x2f
        /*0032*/ 	.short	(.L_9 - .L_8)
	.align		4
.L_8:
        /*0034*/ 	.word	index@(_Z10ATAkernel3PdS_)
        /*0038*/ 	.word	0x0000001f


	//----- nvinfo : EIATTR_FRAME_SIZE
	.align		4
.L_9:
        /*003c*/ 	.byte	0x04, 0x11
        /*003e*/ 	.short	(.L_11 - .L_10)
	.align		4
.L_10:
        /*0040*/ 	.word	index@(_Z10ATAkernel3PdS_)
        /*0044*/ 	.word	0x00000000


	//----- nvinfo : EIATTR_MIN_STACK_SIZE
	.align		4
.L_11:
        /*0048*/ 	.byte	0x04, 0x12
        /*004a*/ 	.short	(.L_13 - .L_12)
	.align		4
.L_12:
        /*004c*/ 	.word	index@(_Z10ATAkernel3PdS_)
        /*0050*/ 	.word	0x00000000


	//----- nvinfo : EIATTR_MIN_STACK_SIZE
	.align		4
.L_13:
        /*0054*/ 	.byte	0x04, 0x12
        /*0056*/ 	.short	(.L_15 - .L_14)
	.align		4
.L_14:
        /*0058*/ 	.word	index@(_Z10ATAkernel2PdS_)
        /*005c*/ 	.word	0x00000000


	//----- nvinfo : EIATTR_MIN_STACK_SIZE
	.align		4
.L_15:
        /*0060*/ 	.byte	0x04, 0x12
        /*0062*/ 	.short	(.L_17 - .L_16)
	.align		4
.L_16:
        /*0064*/ 	.word	index@(_Z10ATAkernel1PdS_)
        /*0068*/ 	.word	0x00000000
.L_17:


//--------------------- .nv.compat                --------------------------
	.section	.nv.compat,"",@"SHT_CUDA_COMPAT_INFO"
	.align	4
        /*0000*/ 	.byte	0x02, 0x09, 0x00, 0x00, 0x02, 0x02, 0x01, 0x00, 0x02, 0x05, 0x05, 0x00, 0x03, 0x07, 0x01, 0x01
        /*0010*/ 	.byte	0x02, 0x03, 0x00, 0x00, 0x02, 0x06, 0x01, 0x00, 0x04, 0x0b, 0x08, 0x00, 0x01, 0x00, 0x00, 0x00
        /*0020*/ 	.byte	0x00, 0x00, 0x00, 0x00


//--------------------- .nv.info._Z10ATAkernel3PdS_ --------------------------
	.section	.nv.info._Z10ATAkernel3PdS_,"",@"SHT_CUDA_INFO"
	.sectionflags	@""
	.align	4


	//----- nvinfo : EIATTR_CUDA_API_VERSION
	.align		4
        /*0000*/ 	.byte	0x04, 0x37
        /*0002*/ 	.short	(.L_19 - .L_18)
.L_18:
        /*0004*/ 	.word	0x00000082


	//----- nvinfo : EIATTR_KPARAM_INFO
	.align		4
.L_19:
        /*0008*/ 	.byte	0x04, 0x17
        /*000a*/ 	.short	(.L_21 - .L_20)
.L_20:
        /*000c*/ 	.word	0x00000000
        /*0010*/ 	.short	0x0001
        /*0012*/ 	.short	0x0008
        /*0014*/ 	.byte	0x00, 0xf5, 0x21, 0x00


	//----- nvinfo : EIATTR_KPARAM_INFO
	.align		4
.L_21:
        /*0018*/ 	.byte	0x04, 0x17
        /*001a*/ 	.short	(.L_23 - .L_22)
.L_22:
        /*001c*/ 	.word	0x00000000
        /*0020*/ 	.short	0x0000
        /*0022*/ 	.short	0x0000
        /*0024*/ 	.byte	0x00, 0xf5, 0x21, 0x00


	//----- nvinfo : EIATTR_SPARSE_MMA_MASK
	.align		4
.L_23:
        /*0028*/ 	.byte	0x03, 0x50
        /*002a*/ 	.short	0x0000


	//----- nvinfo : EIATTR_MAXREG_COUNT
	.align		4
        /*002c*/ 	.byte	0x03, 0x1b
        /*002e*/ 	.short	0x00ff


	//----- nvinfo : EIATTR_NUM_BARRIERS
	.align		4
        /*0030*/ 	.byte	0x02, 0x4c
        /*0032*/ 	.byte	0x01
	.zero		1


	//----- nvinfo : EIATTR_MERCURY_ISA_VERSION
	.align		4
        /*0034*/ 	.byte	0x03, 0x5f
        /*0036*/ 	.short	0x0101


	//----- nvinfo : EIATTR_VRC_CTA_INIT_COUNT
	.align		4
        /*0038*/ 	.byte	0x02, 0x4a
	.zero		1
	.zero		1


	//----- nvinfo : EIATTR_EXIT_INSTR_OFFSETS
	.align		4
        /*003c*/ 	.byte	0x04, 0x1c
        /*003e*/ 	.short	(.L_25 - .L_24)


	//   ....[0]....
.L_24:
        /*0040*/ 	.word	0x00000a00


	//----- nvinfo : EIATTR_CBANK_PARAM_SIZE
	.align		4
.L_25:
        /*0044*/ 	.byte	0x03, 0x19
        /*0046*/ 	.short	0x0010


	//----- nvinfo : EIATTR_PARAM_CBANK
	.align		4
        /*0048*/ 	.byte	0x04, 0x0a
        /*004a*/ 	.short	(.L_27 - .L_26)
	.align		4
.L_26:
        /*004c*/ 	.word	index@(.nv.constant0._Z10ATAkernel3PdS_)
        /*0050*/ 	.short	0x0380
        /*0052*/ 	.short	0x0010


	//----- nvinfo : EIATTR_SW_WAR
	.align		4
.L_27:
        /*0054*/ 	.byte	0x04, 0x36
        /*0056*/ 	.short	(.L_29 - .L_28)
.L_28:
        /*0058*/ 	.word	0x00000008
.L_29:


//--------------------- .nv.info._Z10ATAkernel2PdS_ --------------------------
	.section	.nv.info._Z10ATAkernel2PdS_,"",@"SHT_CUDA_INFO"
	.sectionflags	@""
	.align	4


	//----- nvinfo : EIATTR_CUDA_API_VERSION
	.align		4
        /*0000*/ 	.byte	0x04, 0x37
        /*0002*/ 	.short	(.L_31 - .L_30)
.L_30:
        /*0004*/ 	.word	0x00000082


	//----- nvinfo : EIATTR_KPARAM_INFO
	.align		4
.L_31:
        /*0008*/ 	.byte	0x04, 0x17
        /*000a*/ 	.short	(.L_33 - .L_32)
.L_32:
        /*000c*/ 	.word	0x00000000
        /*0010*/ 	.short	0x0001
        /*0012*/ 	.short	0x0008
        /*0014*/ 	.byte	0x00, 0xf5, 0x21, 0x00


	//----- nvinfo : EIATTR_KPARAM_INFO
	.align		4
.L_33:
        /*0018*/ 	.byte	0x04, 0x17
        /*001a*/ 	.short	(.L_35 - .L_34)
.L_34:
        /*001c*/ 	.word	0x00000000
        /*0020*/ 	.short	0x0000
        /*0022*/ 	.short	0x0000
        /*0024*/ 	.byte	0x00, 0xf5, 0x21, 0x00


	//----- nvinfo : EIATTR_SPARSE_MMA_MASK
	.align		4
.L_35:
        /*0028*/ 	.byte	0x03, 0x50
        /*002a*/ 	.short	0x0000


	//----- nvinfo : EIATTR_MAXREG_COUNT
	.align		4
        /*002c*/ 	.byte	0x03, 0x1b
        /*002e*/ 	.short	0x00ff


	//----- nvinfo : EIATTR_NUM_BARRIERS
	.align		4
        /*0030*/ 	.byte	0x02, 0x4c
        /*0032*/ 	.byte	0x01
	.zero		1


	//----- nvinfo : EIATTR_MERCURY_ISA_VERSION
	.align		4
        /*0034*/ 	.byte	0x03, 0x5f
        /*0036*/ 	.short	0x0101


	//----- nvinfo : EIATTR_VRC_CTA_INIT_COUNT
	.align		4
        /*0038*/ 	.byte	0x02, 0x4a
	.zero		1
	.zero		1


	//----- nvinfo : EIATTR_EXIT_INSTR_OFFSETS
	.align		4
        /*003c*/ 	.byte	0x04, 0x1c
        /*003e*/ 	.short	(.L_37 - .L_36)


	//   ....[0]....
.L_36:
        /*0040*/ 	.word	0x00000a00


	//----- nvinfo : EIATTR_CBANK_PARAM_SIZE
	.align		4
.L_37:
        /*0044*/ 	.byte	0x03, 0x19
        /*0046*/ 	.short	0x0010


	//----- nvinfo : EIATTR_PARAM_CBANK
	.align		4
        /*0048*/ 	.byte	0x04, 0x0a
        /*004a*/ 	.short	(.L_39 - .L_38)
	.align		4
.L_38:
        /*004c*/ 	.word	index@(.nv.constant0._Z10ATAkernel2PdS_)
        /*0050*/ 	.short	0x0380
        /*0052*/ 	.short	0x0010


	//----- nvinfo : EIATTR_SW_WAR
	.align		4
.L_39:
        /*0054*/ 	.byte	0x04, 0x36
        /*0056*/ 	.short	(.L_41 - .L_40)
.L_40:
        /*0058*/ 	.word	0x00000008
.L_41:


//--------------------- .nv.info._Z10ATAkernel1PdS_ --------------------------
	.section	.nv.info._Z10ATAkernel1PdS_,"",@"SHT_CUDA_INFO"
	.sectionflags	@""
	.align	4


	//----- nvinfo : EIATTR_CUDA_API_VERSION
	.align		4
        /*0000*/ 	.byte	0x04, 0x37
        /*0002*/ 	.short	(.L_43 - .L_42)
.L_42:
        /*0004*/ 	.word	0x00000082


	//----- nvinfo : EIATTR_KPARAM_INFO
	.align		4
.L_43:
        /*0008*/ 	.byte	0x04, 0x17
        /*000a*/ 	.short	(.L_45 - .L_44)
.L_44:
        /*000c*/ 	.word	0x00000000
        /*0010*/ 	.short	0x0001
        /*0012*/ 	.short	0x0008
        /*0014*/ 	.byte	0x00, 0xf5, 0x21, 0x00


	//----- nvinfo : EIATTR_KPARAM_INFO
	.align		4
.L_45:
        /*0018*/ 	.byte	0x04, 0x17
        /*001a*/ 	.short	(.L_47 - .L_46)
.L_46:
        /*001c*/ 	.word	0x00000000
        /*0020*/ 	.short	0x0000
        /*0022*/ 	.short	0x0000
        /*0024*/ 	.byte	0x00, 0xf5, 0x21, 0x00


	//----- nvinfo : EIATTR_SPARSE_MMA_MASK
	.align		4
.L_47:
        /*0028*/ 	.byte	0x03, 0x50
        /*002a*/ 	.short	0x0000


	//----- nvinfo : EIATTR_MAXREG_COUNT
	.align		4
        /*002c*/ 	.byte	0x03, 0x1b
        /*002e*/ 	.short	0x00ff


	//----- nvinfo : EIATTR_MERCURY_ISA_VERSION
	.align		4
        /*0030*/ 	.byte	0x03, 0x5f
        /*0032*/ 	.short	0x0101


	//----- nvinfo : EIATTR_VRC_CTA_INIT_COUNT
	.align		4
        /*0034*/ 	.byte	0x02, 0x4a
	.zero		1
	.zero		1


	//----- nvinfo : EIATTR_EXIT_INSTR_OFFSETS
	.align		4
        /*0038*/ 	.byte	0x04, 0x1c
        /*003a*/ 	.short	(.L_49 - .L_48)


	//   ....[0]....
.L_48:
        /*003c*/ 	.word	0x00000530


	//----- nvinfo : EIATTR_CBANK_PARAM_SIZE
	.align		4
.L_49:
        /*0040*/ 	.byte	0x03, 0x19
        /*0042*/ 	.short	0x0010


	//----- nvinfo : EIATTR_PARAM_CBANK
	.align		4
        /*0044*/ 	.byte	0x04, 0x0a
        /*0046*/ 	.short	(.L_51 - .L_50)
	.align		4
.L_50:
        /*0048*/ 	.word	index@(.nv.constant0._Z10ATAkernel1PdS_)
        /*004c*/ 	.short	0x0380
        /*004e*/ 	.short	0x0010


	//----- nvinfo : EIATTR_SW_WAR
	.align		4
.L_51:
        /*0050*/ 	.byte	0x04, 0x36
        /*0052*/ 	.short	(.L_53 - .L_52)
.L_52:
        /*0054*/ 	.word	0x00000008
.L_53:


//--------------------- .nv.callgraph             --------------------------
	.section	.nv.callgraph,"",@"SHT_CUDA_CALLGRAPH"
	.align	4
	.sectionentsize	8
	.align		4
        /*0000*/ 	.word	0x00000000
	.align		4
        /*0004*/ 	.word	0xffffffff
	.align		4
        /*0008*/ 	.word	0x00000000
	.align		4
        /*000c*/ 	.word	0xfffffffe
	.align		4
        /*0010*/ 	.word	0x00000000
	.align		4
        /*0014*/ 	.word	0xfffffffd
	.align		4
        /*0018*/ 	.word	0x00000000
	.align		4
        /*001c*/ 	.word	0xfffffffc


//--------------------- .text._Z10ATAkernel3PdS_  --------------------------
	.section	.text._Z10ATAkernel3PdS_,"ax",@progbits
	.align	128
        .global         _Z10ATAkernel3PdS_
        .type           _Z10ATAkernel3PdS_,@function
        .size           _Z10ATAkernel3PdS_,(.L_x_6 - _Z10ATAkernel3PdS_)
        .other          _Z10ATAkernel3PdS_,@"STO_CUDA_ENTRY STV_DEFAULT"
_Z10ATAkernel3PdS_:
.text._Z10ATAkernel3PdS_:
[----:B------:R-:W-:Y:S01]  /*0000*/  LDC R1, c[0x0][0x37c] ;  /* 0x0000df00ff017b82 */ /* 0x000fe20000000800 */
[----:B------:R-:W0:Y:S07]  /*0010*/  S2R R0, SR_TID.Y ;  /* 0x0000000000007919 */ /* 0x000e2e0000002200 */
[----:B------:R-:W1:Y:S01]  /*0020*/  S2UR UR6, SR_CgaCtaId ;  /* 0x00000000000679c3 */ /* 0x000e620000008800 */
[----:B------:R-:W2:Y:S01]  /*0030*/  LDCU UR7, c[0x0][0x360] ;  /* 0x00006c00ff0777ac */ /* 0x000ea20008000800 */
[----:B------:R-:W-:Y:S01]  /*0040*/  CS2R R16, SRZ ;  /* 0x0000000000107805 */ /* 0x000fe2000001ff00 */
[----:B------:R-:W3:Y:S01]  /*0050*/  S2R R26, SR_TID.X ;  /* 0x00000000001a7919 */ /* 0x000ee20000002100 */
[----:B------:R-:W-:Y:S01]  /*0060*/  UMOV UR4, 0x400 ;  /* 0x0000040000047882 */ /* 0x000fe20000000000 */
[----:B------:R-:W4:Y:S01]  /*0070*/  LDCU.64 UR8, c[0x0][0x358] ;  /* 0x00006b00ff0877ac */ /* 0x000f220008000a00 */
[----:B------:R-:W5:Y:S02]  /*0080*/  S2R R3, SR_CTAID.Y ;  /* 0x0000000000037919 */ /* 0x000f640000002600 */
[----:B------:R-:W4:Y:S01]  /*0090*/  LDC.64 R8, c[0x0][0x380] ;  /* 0x0000e000ff087b82 */ /* 0x000f220000000a00 */
[----:B------:R-:W-:Y:S01]  /*00a0*/  UIADD3 UR5, UPT, UPT, UR4, 0x800, URZ ;  /* 0x0000080004057890 */ /* 0x000fe2000fffe0ff */
[----:B------:R-:W2:Y:S01]  /*00b0*/  S2R R13, SR_CTAID.X ;  /* 0x00000000000d7919 */ /* 0x000ea20000002500 */
[----:B-1----:R-:W-:-:S02]  /*00c0*/  ULEA UR4, UR6, UR4, 0x18 ;  /* 0x0000000406047291 */ /* 0x002fc4000f8ec0ff */
[----:B------:R-:W-:Y:S01]  /*00d0*/  ULEA UR5, UR6, UR5, 0x18 ;  /* 0x0000000506057291 */ /* 0x000fe2000f8ec0ff */
[----:B0-----:R-:W-:-:S03]  /*00e0*/  SHF.L.U32 R2, R0, 0xc, RZ ;  /* 0x0000000c00027819 */ /* 0x001fc600000006ff */
[----:B------:R-:W-:Y:S01]  /*00f0*/  LEA R11, R0, UR4, 0x7 ;  /* 0x00000004000b7c11 */ /* 0x000fe2000f8e38ff */
[----:B------:R-:W-:Y:S01]  /*0100*/  UMOV UR4, 0x10000 ;  /* 0x0001000000047882 */ /* 0x000fe20000000000 */
[C---:B---3--:R-:W-:Y:S02]  /*0110*/  LOP3.LUT R10, R26.reuse, R2, RZ, 0xfc, !PT ;  /* 0x000000021a0a7212 */ /* 0x048fe400078efcff */
[----:B------:R-:W-:Y:S01]  /*0120*/  LEA R27, R26, UR5, 0x3 ;  /* 0x000000051a1b7c11 */ /* 0x000fe2000f8e18ff */
[----:B------:R-:W-:Y:S02]  /*0130*/  IMAD R28, R0, -0x78, R11 ;  /* 0xffffff88001c7824 */ /* 0x000fe400078e020b */
[----:B-----5:R-:W-:Y:S02]  /*0140*/  IMAD R5, R3, 0x10, R10 ;  /* 0x0000001003057824 */ /* 0x020fe400078e020a */
[----:B--2---:R-:W-:-:S03]  /*0150*/  IMAD R24, R13, UR7, R26 ;  /* 0x000000070d187c24 */ /* 0x004fc6000f8e021a */
[C---:B------:R-:W-:Y:S01]  /*0160*/  IADD3 R7, PT, PT, R5.reuse, 0x10000, RZ ;  /* 0x0001000005077810 */ /* 0x040fe20007ffe0ff */
[----:B----4-:R-:W-:-:S04]  /*0170*/  IMAD.WIDE.U32 R4, R5, 0x8, R8 ;  /* 0x0000000805047825 */ /* 0x010fc800078e0008 */
[----:B------:R-:W-:-:S04]  /*0180*/  IMAD.WIDE.U32 R6, R7, 0x8, R8 ;  /* 0x0000000807067825 */ /* 0x000fc800078e0008 */
[----:B------:R-:W-:Y:S01]  /*0190*/  IMAD.MOV.U32 R25, RZ, RZ, R5 ;  /* 0x000000ffff197224 */ /* 0x000fe200078e0005 */
[----:B------:R-:W-:Y:S01]  /*01a0*/  MOV R2, R6 ;  /* 0x0000000600027202 */ /* 0x000fe20000000f00 */
[----:B------:R-:W-:Y:S01]  /*01b0*/  IMAD.MOV.U32 R5, RZ, RZ, R7 ;  /* 0x000000ffff057224 */ /* 0x000fe200078e0007 */
[----:B------:R-:W-:Y:S01]  /*01c0*/  LEA R7, R13, R10, 0x4 ;  /* 0x0000000a0d077211 */ /* 0x000fe200078e20ff */
[----:B------:R-:W-:Y:S01]  /*01d0*/  IMAD R26, R26, 0x8, R11 ;  /* 0x000000081a1a7824 */ /* 0x000fe200078e020b */
[----:B------:R-:W-:-:S07]  /*01e0*/  LEA R6, R0, R27, 0x7 ;  /* 0x0000001b00067211 */ /* 0x000fce00078e38ff */
.L_x_0:
[----:B------:R-:W-:Y:S01]  /*01f0*/  IMAD.MOV.U32 R20, RZ, RZ, R4 ;  /* 0x000000ffff147224 */ /* 0x000fe200078e0004 */
[----:B------:R-:W-:Y:S01]  /*0200*/  MOV R21, R25 ;  /* 0x0000001900157202 */ /* 0x000fe20000000f00 */
[----:B------:R-:W-:-:S05]  /*0210*/  IMAD.WIDE.U32 R22, R7, 0x8, R8 ;  /* 0x0000000807167825 */ /* 0x000fca00078e0008 */
[----:B------:R-:W2:Y:S04]  /*0220*/  LDG.E.64 R20, desc[UR8][R20.64] ;  /* 0x0000000814147981 */ /* 0x000ea8000c1e1b00 */
[----:B------:R-:W3:Y:S04]  /*0230*/  LDG.E.64 R22, desc[UR8][R22.64] ;  /* 0x0000000816167981 */ /* 0x000ee8000c1e1b00 */
[----:B--2---:R0:W-:Y:S04]  /*0240*/  STS.64 [R26], R20 ;  /* 0x000000141a007388 */ /* 0x0041e80000000a00 */
[----:B---3--:R-:W-:Y:S01]  /*0250*/  STS.64 [R6], R22 ;  /* 0x0000001606007388 */ /* 0x008fe20000000a00 */
[----:B------:R-:W-:Y:S01]  /*0260*/  BAR.SYNC.DEFER_BLOCKING 0x0 ;  /* 0x0000000000007b1d */ /* 0x000fe20000010000 */
[----:B0-----:R-:W-:Y:S01]  /*0270*/  IMAD.MOV.U32 R20, RZ, RZ, R2 ;  /* 0x000000ffff147224 */ /* 0x001fe200078e0002 */
[----:B------:R-:W-:-:S04]  /*0280*/  MOV R21, R5 ;  /* 0x0000000500157202 */ /* 0x000fc80000000f00 */
[----:B------:R-:W-:Y:S04]  /*0290*/  LDS.64 R12, [R28] ;  /* 0x000000001c0c7984 */ /* 0x000fe80000000a00 */
[----:B------:R-:W0:Y:S04]  /*02a0*/  LDS.64 R14, [R27] ;  /* 0x000000001b0e7984 */ /* 0x000e280000000a00 */
[----:B------:R-:W-:Y:S04]  /*02b0*/  LDS.64 R10, [R28+0x80] ;  /* 0x000080001c0a7984 */ /* 0x000fe80000000a00 */
[----:B------:R-:W1:Y:S01]  /*02c0*/  LDS.64 R18, [R27+0x80] ;  /* 0x000080001b127984 */ /* 0x000e620000000a00 */
[----:B0-----:R-:W-:-:S03]  /*02d0*/  DFMA R14, R12, R14, R16 ;  /* 0x0000000e0c0e722b */ /* 0x001fc60000000010 */
[----:B------:R-:W-:Y:S04]  /*02e0*/  LDS.64 R12, [R28+0x100] ;  /* 0x000100001c0c7984 */ /* 0x000fe80000000a00 */
[----:B------:R-:W0:Y:S01]  /*02f0*/  LDS.64 R16, [R27+0x100] ;  /* 0x000100001b107984 */ /* 0x000e220000000a00 */
[----:B-1----:R-:W-:-:S03]  /*0300*/  DFMA R18, R10, R18, R14 ;  /* 0x000000120a12722b */ /* 0x002fc6000000000e */
        /* <DEDUP_REMOVED lines=32> */
[----:B------:R-:W-:Y:S01]  /*0510*/  VIADD R23, R7, 0x10000 ;  /* 0x0001000007177836 */ /* 0x000fe20000000000 */
[----:B0-----:R-:W-:Y:S02]  /*0520*/  DFMA R12, R14, R12, R16 ;  /* 0x0000000c0e0c722b */ /* 0x001fe40000000010 */
[----:B------:R-:W-:Y:S04]  /*0530*/  LDS.64 R14, [R28+0x700] ;  /* 0x000700001c0e7984 */ /* 0x000fe80000000a00 */
[----:B------:R-:W0:Y:S02]  /*0540*/  LDS.64 R16, [R27+0x700] ;  /* 0x000700001b107984 */ /* 0x000e240000000a00 */
[----:B-1----:R-:W-:-:S02]  /*0550*/  DFMA R18, R10, R18, R12 ;  /* 0x000000120a12722b */ /* 0x002fc4000000000c */
[----:B------:R-:W-:Y:S04]  /*0560*/  LDS.64 R10, [R28+0x780] ;  /* 0x000780001c0a7984 */ /* 0x000fe80000000a00 */
[----:B------:R-:W1:Y:S01]  /*0570*/  LDS.64 R12, [R27+0x780] ;  /* 0x000780001b0c7984 */ /* 0x000e620000000a00 */
[----:B------:R-:W-:Y:S01]  /*0580*/  BAR.SYNC.DEFER_BLOCKING 0x0 ;  /* 0x0000000000007b1d */ /* 0x000fe20000010000 */
[----:B------:R-:W-:-:S05]  /*0590*/  IMAD.WIDE.U32 R22, R23, 0x8, R8 ;  /* 0x0000000817167825 */ /* 0x000fca00078e0008 */
[----:B------:R-:W2:Y:S04]  /*05a0*/  LDG.E.64 R20, desc[UR8][R20.64] ;  /* 0x0000000814147981 */ /* 0x000ea8000c1e1b00 */
[----:B------:R-:W3:Y:S01]  /*05b0*/  LDG.E.64 R22, desc[UR8][R22.64] ;  /* 0x0000000816167981 */ /* 0x000ee2000c1e1b00 */
[----:B0-----:R-:W-:-:S08]  /*05c0*/  DFMA R18, R14, R16, R18 ;  /* 0x000000100e12722b */ /* 0x001fd00000000012 */
[----:B-1----:R-:W-:Y:S01]  /*05d0*/  DFMA R18, R10, R12, R18 ;  /* 0x0000000c0a12722b */ /* 0x002fe20000000012 */
[----:B--2---:R-:W-:Y:S04]  /*05e0*/  STS.64 [R26], R20 ;  /* 0x000000141a007388 */ /* 0x004fe80000000a00 */
[----:B---3--:R-:W-:Y:S01]  /*05f0*/  STS.64 [R6], R22 ;  /* 0x0000001606007388 */ /* 0x008fe20000000a00 */
[----:B------:R-:W-:Y:S06]  /*0600*/  BAR.SYNC.DEFER_BLOCKING 0x0 ;  /* 0x0000000000007b1d */ /* 0x000fec0000010000 */
        /* <DEDUP_REMOVED lines=46> */
[----:B------:R-:W-:-:S04]  /*08f0*/  UIADD3 UR4, UPT, UPT, UR4, 0x20000, URZ ;  /* 0x0002000004047890 */ /* 0x000fc8000fffe0ff */
[----:B------:R-:W-:Y:S01]  /*0900*/  UISETP.NE.AND UP0, UPT, UR4, 0x1010000, UPT ;  /* 0x010100000400788c */ /* 0x000fe2000bf05270 */
[----:B------:R-:W-:Y:S01]  /*0910*/  BAR.SYNC.DEFER_BLOCKING 0x0 ;  /* 0x0000000000007b1d */ /* 0x000fe20000010000 */
[----:B------:R-:W-:Y:S02]  /*0920*/  IADD3 R4, P1, PT, R4, 0x100000, RZ ;  /* 0x0010000004047810 */ /* 0x000fe40007f3e0ff */
[----:B------:R-:W-:Y:S02]  /*0930*/  IADD3 R2, P0, PT, R2, 0x100000, RZ ;  /* 0x0010000002027810 */ /* 0x000fe40007f1e0ff */
[----:B------:R-:W-:Y:S01]  /*0940*/  IADD3 R7, PT, PT, R7, 0x20000, RZ ;  /* 0x0002000007077810 */ /* 0x000fe20007ffe0ff */
[----:B------:R-:W-:Y:S01]  /*0950*/  IMAD.X R25, RZ, RZ, R25, P1 ;  /* 0x000000ffff197224 */ /* 0x000fe200008e0619 */
[----:B------:R-:W-:Y:S01]  /*0960*/  IADD3.X R5, PT, PT, RZ, R5, RZ, P0, !PT ;  /* 0x00000005ff057210 */ /* 0x000fe200007fe4ff */
[----:B0-----:R-:W-:-:S08]  /*0970*/  DFMA R16, R16, R14, R18 ;  /* 0x0000000e1010722b */ /* 0x001fd00000000012 */
[----:B-1----:R-:W-:Y:S01]  /*0980*/  DFMA R16, R12, R10, R16 ;  /* 0x0000000a0c10722b */ /* 0x002fe20000000010 */
[----:B------:R-:W-:Y:S10]  /*0990*/  BRA.U UP0, `(.L_x_0) ;  /* 0xfffffff900147547 */ /* 0x000ff4000b83ffff */
[----:B------:R-:W0:Y:S01]  /*09a0*/  LDCU UR4, c[0x0][0x364] ;  /* 0x00006c80ff0477ac */ /* 0x000e220008000800 */
[----:B------:R-:W1:Y:S01]  /*09b0*/  LDC.64 R4, c[0x0][0x388] ;  /* 0x0000e200ff047b82 */ /* 0x000e620000000a00 */
[----:B0-----:R-:W-:-:S05]  /*09c0*/  IMAD R3, R3, UR4, R0 ;  /* 0x0000000403037c24 */ /* 0x001fca000f8e0200 */
[----:B------:R-:W-:-:S05]  /*09d0*/  LEA R3, R3, R24, 0xc ;  /* 0x0000001803037211 */ /* 0x000fca00078e60ff */
[----:B-1----:R-:W-:-:S05]  /*09e0*/  IMAD.WIDE R2, R3, 0x8, R4 ;  /* 0x0000000803027825 */ /* 0x002fca00078e0204 */
[----:B------:R-:W-:Y:S01]  /*09f0*/  STG.E.64 desc[UR8][R2.64], R16 ;  /* 0x0000001002007986 */ /* 0x000fe2000c101b08 */
[----:B------:R-:W-:Y:S05]  /*0a00*/  EXIT ;  /* 0x000000000000794d */ /* 0x000fea0003800000 */
.L_x_1:
[----:B------:R-:W-:-:S00]  /*0a10*/  BRA `(.L_x_1) ;  /* 0xfffffffc00fc7947 */ /* 0x000fc0000383ffff */
[----:B------:R-:W-:-:S00]  /*0a20*/  NOP ;  /* 0x0000000000007918 */ /* 0x000fc00000000000 */
        /* <DEDUP_REMOVED lines=13> */
.L_x_6:


//--------------------- .text._Z10ATAkernel2PdS_  --------------------------
	.section	.text._Z10ATAkernel2PdS_,"ax",@progbits
	.align	128
        .global         _Z10ATAkernel2PdS_
        .type           _Z10ATAkernel2PdS_,@function
        .size           _Z10ATAkernel2PdS_,(.L_x_7 - _Z10ATAkernel2PdS_)
        .other          _Z10ATAkernel2PdS_,@"STO_CUDA_ENTRY STV_DEFAULT"
_Z10ATAkernel2PdS_:
.text._Z10ATAkernel2PdS_:
        /* <DEDUP_REMOVED lines=31> */
.L_x_2:
        /* <DEDUP_REMOVED lines=130> */
.L_x_3:
        /* <DEDUP_REMOVED lines=15> */
.L_x_7:


//--------------------- .text._Z10ATAkernel1PdS_  --------------------------
	.section	.text._Z10ATAkernel1PdS_,"ax",@progbits
	.align	128
        .global         _Z10ATAkernel1PdS_
        .type           _Z10ATAkernel1PdS_,@function
        .size           _Z10ATAkernel1PdS_,(.L_x_8 - _Z10ATAkernel1PdS_)
        .other          _Z10ATAkernel1PdS_,@"STO_CUDA_ENTRY STV_DEFAULT"
_Z10ATAkernel1PdS_:
.text._Z10ATAkernel1PdS_:
[----:B------:R-:W-:Y:S01]  /*0000*/  LDC R1, c[0x0][0x37c] ;  /* 0x0000df00ff017b82 */ /* 0x000fe20000000800 */
[----:B------:R-:W0:Y:S07]  /*0010*/  S2R R2, SR_TID.Y ;  /* 0x0000000000027919 */ /* 0x000e2e0000002200 */
[----:B------:R-:W0:Y:S01]  /*0020*/  S2UR UR4, SR_CTAID.Y ;  /* 0x00000000000479c3 */ /* 0x000e220000002600 */
[----:B------:R-:W1:Y:S01]  /*0030*/  LDCU.64 UR6, c[0x0][0x380] ;  /* 0x00007000ff0677ac */ /* 0x000e620008000a00 */
[----:B------:R-:W-:Y:S01]  /*0040*/  HFMA2 R3, -RZ, RZ, 0, 0 ;  /* 0x00000000ff037431 */ /* 0x000fe200000001ff */
[----:B------:R-:W2:Y:S01]  /*0050*/  S2R R7, SR_TID.X ;  /* 0x0000000000077919 */ /* 0x000ea20000002100 */
[----:B------:R-:W-:Y:S01]  /*0060*/  CS2R R8, SRZ ;  /* 0x0000000000087805 */ /* 0x000fe2000001ff00 */
[----:B------:R-:W3:Y:S03]  /*0070*/  LDCU.64 UR8, c[0x0][0x358] ;  /* 0x00006b00ff0877ac */ /* 0x000ee60008000a00 */
[----:B------:R-:W0:Y:S08]  /*0080*/  LDC R19, c[0x0][0x364] ;  /* 0x0000d900ff137b82 */ /* 0x000e300000000800 */
[----:B------:R-:W2:Y:S01]  /*0090*/  S2UR UR10, SR_CTAID.X ;  /* 0x00000000000a79c3 */ /* 0x000ea20000002500 */
[----:B-1----:R-:W-:-:S04]  /*00a0*/  UIADD3 UR5, UP0, UPT, UR6, 0x40000, URZ ;  /* 0x0004000006057890 */ /* 0x002fc8000ff1e0ff */
[----:B------:R-:W-:-:S03]  /*00b0*/  UIADD3.X UR6, UPT, UPT, URZ, UR7, URZ, UP0, !UPT ;  /* 0x00000007ff067290 */ /* 0x000fc600087fe4ff */
[----:B------:R-:W2:Y:S01]  /*00c0*/  LDC R0, c[0x0][0x360] ;  /* 0x0000d800ff007b82 */ /* 0x000ea20000000800 */
[----:B0-----:R-:W-:-:S04]  /*00d0*/  IMAD.WIDE.U32 R4, R19, UR4, R2 ;  /* 0x0000000413047c25 */ /* 0x001fc8000f8e0002 */
[----:B------:R-:W-:Y:S01]  /*00e0*/  IMAD R19, R19, UR4, R2 ;  /* 0x0000000413137c24 */ /* 0x000fe2000f8e0202 */
[----:B------:R-:W-:Y:S01]  /*00f0*/  LEA R10, P0, R4, UR5, 0x3 ;  /* 0x00000005040a7c11 */ /* 0x000fe2000f8018ff */
[----:B------:R-:W-:-:S03]  /*0100*/  UMOV UR4, URZ ;  /* 0x000000ff00047c82 */ /* 0x000fc60008000000 */
[----:B------:R-:W-:Y:S01]  /*0110*/  LEA.HI.X R11, R4, UR6, R5, 0x3, P0 ;  /* 0x00000006040b7c11 */ /* 0x000fe200080f1c05 */
[----:B--2---:R-:W-:-:S05]  /*0120*/  IMAD R0, R0, UR10, R7 ;  /* 0x0000000a00007c24 */ /* 0x004fca000f8e0207 */
[----:B---3--:R-:W-:-:S07]  /*0130*/  MOV R18, R0 ;  /* 0x0000000000127202 */ /* 0x008fce0000000f00 */
.L_x_4:
[----:B------:R-:W-:Y:S01]  /*0140*/  MOV R7, UR6 ;  /* 0x0000000600077c02 */ /* 0x000fe20008000f00 */
[----:B------:R-:W-:Y:S01]  /*0150*/  IMAD.U32 R6, RZ, RZ, UR5 ;  /* 0x00000005ff067e24 */ /* 0x000fe2000f8e00ff */
[----:B------:R-:W-:Y:S01]  /*0160*/  MOV R5, R11 ;  /* 0x0000000b00057202 */ /* 0x000fe20000000f00 */
[----:B------:R-:W-:Y:S02]  /*0170*/  IMAD.MOV.U32 R4, RZ, RZ, R10 ;  /* 0x000000ffff047224 */ /* 0x000fe400078e000a */
[----:B------:R-:W-:-:S03]  /*0180*/  IMAD.WIDE R6, R18, 0x8, R6 ;  /* 0x0000000812067825 */ /* 0x000fc600078e0206 */
[----:B------:R-:W2:Y:S04]  /*0190*/  LDG.E.64 R10, desc[UR8][R4.64+-0x40000] ;  /* 0xfc000008040a7981 */ /* 0x000ea8000c1e1b00 */
[----:B------:R-:W2:Y:S04]  /*01a0*/  LDG.E.64 R24, desc[UR8][R6.64+-0x40000] ;  /* 0xfc00000806187981 */ /* 0x000ea8000c1e1b00 */
[----:B------:R-:W3:Y:S04]  /*01b0*/  LDG.E.64 R2, desc[UR8][R4.64+-0x38000] ;  /* 0xfc80000804027981 */ /* 0x000ee8000c1e1b00 */
[----:B------:R-:W3:Y:S04]  /*01c0*/  LDG.E.64 R12, desc[UR8][R6.64+-0x38000] ;  /* 0xfc800008060c7981 */ /* 0x000ee8000c1e1b00 */
[----:B------:R-:W4:Y:S04]  /*01d0*/  LDG.E.64 R20, desc[UR8][R4.64+-0x30000] ;  /* 0xfd00000804147981 */ /* 0x000f28000c1e1b00 */
[----:B------:R-:W4:Y:S04]  /*01e0*/  LDG.E.64 R22, desc[UR8][R6.64+-0x30000] ;  /* 0xfd00000806167981 */ /* 0x000f28000c1e1b00 */
[----:B------:R-:W5:Y:S04]  /*01f0*/  LDG.E.64 R14, desc[UR8][R4.64+-0x28000] ;  /* 0xfd800008040e7981 */ /* 0x000f68000c1e1b00 */
[----:B------:R-:W5:Y:S01]  /*0200*/  LDG.E.64 R16, desc[UR8][R6.64+-0x28000] ;  /* 0xfd80000806107981 */ /* 0x000f62000c1e1b00 */
[----:B--2---:R-:W-:-:S03]  /*0210*/  DFMA R24, R10, R24, R8 ;  /* 0x000000180a18722b */ /* 0x004fc60000000008 */
[----:B------:R-:W2:Y:S04]  /*0220*/  LDG.E.64 R8, desc[UR8][R4.64+-0x20000] ;  /* 0xfe00000804087981 */ /* 0x000ea8000c1e1b00 */
[----:B------:R-:W2:Y:S01]  /*0230*/  LDG.E.64 R10, desc[UR8][R6.64+-0x20000] ;  /* 0xfe000008060a7981 */ /* 0x000ea2000c1e1b00 */
[----:B---3--:R-:W-:-:S03]  /*0240*/  DFMA R24, R2, R12, R24 ;  /* 0x0000000c0218722b */ /* 0x008fc60000000018 */
[----:B------:R-:W3:Y:S04]  /*0250*/  LDG.E.64 R2, desc[UR8][R4.64+-0x18000] ;  /* 0xfe80000804027981 */ /* 0x000ee8000c1e1b00 */
[----:B------:R-:W3:Y:S01]  /*0260*/  LDG.E.64 R12, desc[UR8][R6.64+-0x18000] ;  /* 0xfe800008060c7981 */ /* 0x000ee2000c1e1b00 */
[----:B----4-:R-:W-:-:S03]  /*0270*/  DFMA R24, R20, R22, R24 ;  /* 0x000000161418722b */ /* 0x010fc60000000018 */
[----:B------:R-:W4:Y:S04]  /*0280*/  LDG.E.64 R20, desc[UR8][R4.64+-0x10000] ;  /* 0xff00000804147981 */ /* 0x000f28000c1e1b00 */
[----:B------:R-:W4:Y:S01]  /*0290*/  LDG.E.64 R22, desc[UR8][R6.64+-0x10000] ;  /* 0xff00000806167981 */ /* 0x000f22000c1e1b00 */
[----:B-----5:R-:W-:-:S03]  /*02a0*/  DFMA R24, R14, R16, R24 ;  /* 0x000000100e18722b */ /* 0x020fc60000000018 */
        /* <DEDUP_REMOVED lines=26> */
[----:B------:R-:W-:Y:S01]  /*0450*/  UIADD3 UR4, UPT, UPT, UR4, 0x10, URZ ;  /* 0x0000001004047890 */ /* 0x000fe2000fffe0ff */
[----:B------:R-:W-:-:S03]  /*0460*/  IADD3 R18, PT, PT, R18, 0x10000, RZ ;  /* 0x0001000012127810 */ /* 0x000fc60007ffe0ff */
[----:B------:R-:W-:Y:S01]  /*0470*/  UISETP.NE.AND UP0, UPT, UR4, 0x1000, UPT ;  /* 0x000010000400788c */ /* 0x000fe2000bf05270 */
[----:B--2---:R-:W-:Y:S01]  /*0480*/  DFMA R8, R10, R8, R24 ;  /* 0x000000080a08722b */ /* 0x004fe20000000018 */
[----:B------:R-:W-:-:S05]  /*0490*/  IADD3 R10, P0, PT, R4, 0x80000, RZ ;  /* 0x00080000040a7810 */ /* 0x000fca0007f1e0ff */
[----:B------:R-:W-:Y:S02]  /*04a0*/  IMAD.X R11, RZ, RZ, R5, P0 ;  /* 0x000000ffff0b7224 */ /* 0x000fe400000e0605 */
[----:B---3--:R-:W-:-:S08]  /*04b0*/  DFMA R2, R2, R12, R8 ;  /* 0x0000000c0202722b */ /* 0x008fd00000000008 */
[----:B----4-:R-:W-:-:S08]  /*04c0*/  DFMA R2, R20, R22, R2 ;  /* 0x000000161402722b */ /* 0x010fd00000000002 */
[----:B-----5:R-:W-:Y:S01]  /*04d0*/  DFMA R8, R14, R16, R2 ;  /* 0x000000100e08722b */ /* 0x020fe20000000002 */
[----:B------:R-:W-:Y:S10]  /*04e0*/  BRA.U UP0, `(.L_x_4) ;  /* 0xfffffffd00147547 */ /* 0x000ff4000b83ffff */
[----:B------:R-:W0:Y:S01]  /*04f0*/  LDC.64 R2, c[0x0][0x388] ;  /* 0x0000e200ff027b82 */ /* 0x000e220000000a00 */
[----:B------:R-:W-:-:S04]  /*0500*/  IMAD R19, R19, 0x1000, R0 ;  /* 0x0000100013137824 */ /* 0x000fc800078e0200 */
[----:B0-----:R-:W-:-:S05]  /*0510*/  IMAD.WIDE R2, R19, 0x8, R2 ;  /* 0x0000000813027825 */ /* 0x001fca00078e0202 */
[----:B------:R-:W-:Y:S01]  /*0520*/  STG.E.64 desc[UR8][R2.64], R8 ;  /* 0x0000000802007986 */ /* 0x000fe2000c101b08 */
[----:B------:R-:W-:Y:S05]  /*0530*/  EXIT ;  /* 0x000000000000794d */ /* 0x000fea0003800000 */
.L_x_5:
        /* <DEDUP_REMOVED lines=12> */
.L_x_8:


//--------------------- .nv.shared._Z10ATAkernel3PdS_ --------------------------
	.section	.nv.shared._Z10ATAkernel3PdS_,"aw",@nobits
	.sectionflags	@""
	.align	8
.nv.shared._Z10ATAkernel3PdS_:
	.zero		5120


//--------------------- .nv.shared.reserved.0     --------------------------
	.section	.nv.shared.reserved.0,"aw",@nobits
	.weak		__nv_reservedSMEM_offset_0_alias
	.size		__nv_reservedSMEM_offset_0_alias, 0, 64
	.other		__nv_reservedSMEM_offset_0_alias,@"STO_CUDA_RESERVED_SHARED STV_DEFAULT"
__nv_reservedSMEM_offset_0_alias:
	.zero		0
	.zero		64


//--------------------- .nv.shared._Z10ATAkernel2PdS_ --------------------------
	.section	.nv.shared._Z10ATAkernel2PdS_,"aw",@nobits
	.sectionflags	@""
	.align	8
.nv.shared._Z10ATAkernel2PdS_:
	.zero		5120


//--------------------- .nv.constant0._Z10ATAkernel3PdS_ --------------------------
	.section	.nv.constant0._Z10ATAkernel3PdS_,"a",@progbits
	.sectionflags	@""
	.align	4
.nv.constant0._Z10ATAkernel3PdS_:
	.zero		912


//--------------------- .nv.constant0._Z10ATAkernel2PdS_ --------------------------
	.section	.nv.constant0._Z10ATAkernel2PdS_,"a",@progbits
	.sectionflags	@""
	.align	4
.nv.constant0._Z10ATAkernel2PdS_:
	.zero		912


//--------------------- .nv.constant0._Z10ATAkernel1PdS_ --------------------------
	.section	.nv.constant0._Z10ATAkernel1PdS_,"a",@progbits
	.sectionflags	@""
	.align	4
.nv.constant0._Z10ATAkernel1PdS_:
	.zero		912


//--------------------- SYMBOLS --------------------------

	.type		.nv.reservedSmem.offset0,@object
	.size		.nv.reservedSmem.offset0,0x4
	.type		.nv.reservedSmem.cap,@object
	.size		.nv.reservedSmem.cap,0x4
